	.headerflags	@"EF_CUDA_TEXMODE_UNIFIED EF_CUDA_64BIT_ADDRESS EF_CUDA_ACCELERATORS EF_CUDA_SM90 EF_CUDA_VIRTUAL_SM(EF_CUDA_SM90)"
	.elftype	@"ET_EXEC"


//--------------------- .nv.info                  --------------------------
	.section	.nv.info,"",@"SHT_CUDA_INFO"
	.align	4


	//----- nvinfo : EIATTR_REGCOUNT
	.align		4
        /*0000*/ 	.byte	0x04, 0x2f
        /*0002*/ 	.short	(.L_1 - .L_0)
	.align		4
.L_0:
        /*0004*/ 	.word	index@(triton_poi_fused_relu_threshold_backward_3)
        /*0008*/ 	.word	0x0000000a


	//----- nvinfo : EIATTR_MIN_STACK_SIZE
	.align		4
.L_1:
        /*000c*/ 	.byte	0x04, 0x12
        /*000e*/ 	.short	(.L_3 - .L_2)
	.align		4
.L_2:
        /*0010*/ 	.word	index@(triton_poi_fused_relu_threshold_backward_3)
        /*0014*/ 	.word	0x00000000


	//----- nvinfo : EIATTR_FRAME_SIZE
	.align		4
.L_3:
        /*0018*/ 	.byte	0x04, 0x11
        /*001a*/ 	.short	(.L_5 - .L_4)
	.align		4
.L_4:
        /*001c*/ 	.word	index@(triton_poi_fused_relu_threshold_backward_3)
        /*0020*/ 	.word	0x00000000


	//----- nvinfo : EIATTR_MIN_STACK_SIZE
	.align		4
.L_5:
        /*0024*/ 	.byte	0x04, 0x12
        /*0026*/ 	.short	(.L_7 - .L_6)
	.align		4
.L_6:
        /*0028*/ 	.word	index@(triton_poi_fused_relu_threshold_backward_3)
        /*002c*/ 	.word	0x00000000
.L_7:


//--------------------- .nv.info.triton_poi_fused_relu_threshold_backward_3 --------------------------
	.section	.nv.info.triton_poi_fused_relu_threshold_backward_3,"",@"SHT_CUDA_INFO"
	.sectionflags	@""
	.align	4


	//----- nvinfo : EIATTR_CUDA_API_VERSION
	.align		4
        /*0000*/ 	.byte	0x04, 0x37
        /*0002*/ 	.short	(.L_9 - .L_8)
.L_8:
        /*0004*/ 	.word	0x0000007c


	//----- nvinfo : EIATTR_KPARAM_INFO
	.align		4
.L_9:
        /*0008*/ 	.byte	0x04, 0x17
        /*000a*/ 	.short	(.L_11 - .L_10)
.L_10:
        /*000c*/ 	.word	0x00000000
        /*0010*/ 	.short	0x0002
        /*0012*/ 	.short	0x0010
        /*0014*/ 	.byte	0x00, 0xf0, 0x11, 0x00


	//----- nvinfo : EIATTR_KPARAM_INFO
	.align		4
.L_11:
        /*0018*/ 	.byte	0x04, 0x17
        /*001a*/ 	.short	(.L_13 - .L_12)
.L_12:
        /*001c*/ 	.word	0x00000000
        /*0020*/ 	.short	0x0001
        /*0022*/ 	.short	0x0008
        /*0024*/ 	.byte	0x00, 0xf4, 0x21, 0x00


	//----- nvinfo : EIATTR_KPARAM_INFO
	.align		4
.L_13:
        /*0028*/ 	.byte	0x04, 0x17
        /*002a*/ 	.short	(.L_15 - .L_14)
.L_14:
        /*002c*/ 	.word	0x00000000
        /*0030*/ 	.short	0x0000
        /*0032*/ 	.short	0x0000
        /*0034*/ 	.byte	0x00, 0xf4, 0x21, 0x00


	//----- nvinfo : EIATTR_SPARSE_MMA_MASK
	.align		4
.L_15:
        /*0038*/ 	.byte	0x03, 0x50
        /*003a*/ 	.short	0x0000


	//----- nvinfo : EIATTR_MAXREG_COUNT
	.align		4
        /*003c*/ 	.byte	0x03, 0x1b
        /*003e*/ 	.short	0x00ff


	//----- nvinfo : EIATTR_EXIT_INSTR_OFFSETS
	.align		4
        /*0040*/ 	.byte	0x04, 0x1c
        /*0042*/ 	.short	(.L_17 - .L_16)


	//   ....[0]....
.L_16:
        /*0044*/ 	.word	0x00000170


	//----- nvinfo : EIATTR_REQNTID
	.align		4
.L_17:
        /*0048*/ 	.byte	0x04, 0x10
        /*004a*/ 	.short	(.L_19 - .L_18)
.L_18:
        /*004c*/ 	.word	0x00000100
        /*0050*/ 	.word	0x00000001
        /*0054*/ 	.word	0x00000001


	//----- nvinfo : EIATTR_CBANK_PARAM_SIZE
	.align		4
.L_19:
        /*0058*/ 	.byte	0x03, 0x19
        /*005a*/ 	.short	0x0014


	//----- nvinfo : EIATTR_PARAM_CBANK
	.align		4
        /*005c*/ 	.byte	0x04, 0x0a
        /*005e*/ 	.short	(.L_21 - .L_20)
	.align		4
.L_20:
        /*0060*/ 	.word	index@(.nv.constant0.triton_poi_fused_relu_threshold_backward_3)
        /*0064*/ 	.short	0x0210
        /*0066*/ 	.short	0x0014


	//----- nvinfo : EIATTR_SW_WAR
	.align		4
.L_21:
        /*0068*/ 	.byte	0x04, 0x36
        /*006a*/ 	.short	(.L_23 - .L_22)
.L_22:
        /*006c*/ 	.word	0x00000008
.L_23:


//--------------------- .nv.callgraph             --------------------------
	.section	.nv.callgraph,"",@"SHT_CUDA_CALLGRAPH"
	.align	4
	.sectionentsize	8
	.align		4
        /*0000*/ 	.word	0x00000000
	.align		4
        /*0004*/ 	.word	0xffffffff
	.align		4
        /*0008*/ 	.word	0x00000000
	.align		4
        /*000c*/ 	.word	0xfffffffe
	.align		4
        /*0010*/ 	.word	0x00000000
	.align		4
        /*0014*/ 	.word	0xfffffffd
	.align		4
        /*0018*/ 	.word	0x00000000
	.align		4
        /*001c*/ 	.word	0xfffffffc


//--------------------- .text.triton_poi_fused_relu_threshold_backward_3 --------------------------
	.section	.text.triton_poi_fused_relu_threshold_backward_3,"ax",@progbits
	.align	128
        .global         triton_poi_fused_relu_threshold_backward_3
        .type           triton_poi_fused_relu_threshold_backward_3,@function
        .size           triton_poi_fused_relu_threshold_backward_3,(.L_x_1 - triton_poi_fused_relu_threshold_backward_3)
        .other          triton_poi_fused_relu_threshold_backward_3,@"STO_CUDA_ENTRY STV_DEFAULT"
triton_poi_fused_relu_threshold_backward_3:
.text.triton_poi_fused_relu_threshold_backward_3:
[----:B------:R-:W-:Y:S01]  /*0000*/  LDC R1, c[0x0][0x28] ;  /* 0x00000a00ff017b82 */ /* 0x000fe20000000800 */
[----:B------:R-:W1:Y:S07]  /*0010*/  S2R R0, SR_TID.X ;  /* 0x0000000000007919 */ /* 0x000e6e0000002100 */
[----:B------:R-:W2:Y:S01]  /*0020*/  LDC.64 R2, c[0x0][0x210] ;  /* 0x00008400ff027b82 */ /* 0x000ea20000000a00 */
[----:B------:R-:W-:Y:S01]  /*0030*/  ULDC.64 UR4, c[0x0][0x208] ;  /* 0x0000820000047ab9 */ /* 0x000fe20000000a00 */
[----:B------:R-:W-:Y:S01]  /*0040*/  ULDC.64 UR6, c[0x0][0x218] ;  /* 0x0000860000067ab9 */ /* 0x000fe20000000a00 */
[----:B------:R-:W3:Y:S01]  /*0050*/  S2R R5, SR_CTAID.X ;  /* 0x0000000000057919 */ /* 0x000ee20000002500 */
[----:B-1----:R-:W-:-:S05]  /*0060*/  IMAD.SHL.U32 R0, R0, 0x2, RZ ;  /* 0x0000000200007824 */ /* 0x002fca00078e00ff */
[----:B------:R-:W-:-:S05]  /*0070*/  LOP3.LUT R0, R0, 0x1fe, RZ, 0xc0, !PT ;  /* 0x000001fe00007812 */ /* 0x000fca00078ec0ff */
[----:B---3--:R-:W-:-:S04]  /*0080*/  IMAD R5, R5, 0x200, R0 ;  /* 0x0000020005057824 */ /* 0x008fc800078e0200 */
[----:B--2---:R-:W-:-:S06]  /*0090*/  IMAD.WIDE R2, R5, 0x4, R2 ;  /* 0x0000000405027825 */ /* 0x004fcc00078e0202 */
[----:B------:R-:W2:Y:S02]  /*00a0*/  LDG.E.64 R2, desc[UR4][R2.64] ;  /* 0x0000000402027981 */ /* 0x000ea4000c1e1b00 */
[C---:B--2---:R-:W-:Y:S02]  /*00b0*/  FSETP.GEU.AND P1, PT, R2.reuse, RZ, PT ;  /* 0x000000ff0200720b */ /* 0x044fe40003f2e000 */
[C---:B------:R-:W-:Y:S02]  /*00c0*/  FSETP.GEU.AND P0, PT, R3.reuse, RZ, PT ;  /* 0x000000ff0300720b */ /* 0x040fe40003f0e000 */
[----:B------:R-:W-:Y:S02]  /*00d0*/  FSEL R0, R2, RZ, P1 ;  /* 0x000000ff02007208 */ /* 0x000fe40000800000 */
[----:B------:R-:W-:Y:S02]  /*00e0*/  FSEL R4, R3, RZ, P0 ;  /* 0x000000ff03047208 */ /* 0x000fe40000000000 */
[----:B------:R-:W-:-:S02]  /*00f0*/  FSETP.GTU.AND P1, PT, R0, RZ, PT ;  /* 0x000000ff0000720b */ /* 0x000fc40003f2c000 */
[----:B------:R-:W-:Y:S02]  /*0100*/  FSETP.GTU.AND P0, PT, R4, RZ, PT ;  /* 0x000000ff0400720b */ /* 0x000fe40003f0c000 */
[----:B------:R-:W-:Y:S02]  /*0110*/  SEL R0, RZ, 0x1, P1 ;  /* 0x00000001ff007807 */ /* 0x000fe40000800000 */
[----:B------:R-:W-:Y:S02]  /*0120*/  SEL R7, RZ, 0x100, P0 ;  /* 0x00000100ff077807 */ /* 0x000fe40000000000 */
[----:B------:R-:W-:-:S03]  /*0130*/  IADD3 R4, P2, R5, UR6, RZ ;  /* 0x0000000605047c10 */ /* 0x000fc6000ff5e0ff */
[----:B------:R-:W-:Y:S01]  /*0140*/  IMAD.IADD R7, R0, 0x1, R7 ;  /* 0x0000000100077824 */ /* 0x000fe200078e0207 */
[----:B------:R-:W-:-:S05]  /*0150*/  LEA.HI.X.SX32 R5, R5, UR7, 0x1, P2 ;  /* 0x0000000705057c11 */ /* 0x000fca00090f0eff */
[----:B------:R-:W-:Y:S01]  /*0160*/  STG.E.U16 desc[UR4][R4.64], R7 ;  /* 0x0000000704007986 */ /* 0x000fe2000c101504 */
[----:B------:R-:W-:Y:S05]  /*0170*/  EXIT ;  /* 0x000000000000794d */ /* 0x000fea0003800000 */
.L_x_0:
[----:B------:R-:W-:-:S00]  /*0180*/  BRA `(.L_x_0) ;  /* 0xfffffffc00fc7947 */ /* 0x000fc0000383ffff */
[----:B------:R-:W-:-:S00]  /*0190*/  NOP ;  /* 0x0000000000007918 */ /* 0x000fc00000000000 */
        /* <DEDUP_REMOVED lines=14> */
.L_x_1:


//--------------------- .nv.constant0.triton_poi_fused_relu_threshold_backward_3 --------------------------
	.section	.nv.constant0.triton_poi_fused_relu_threshold_backward_3,"a",@progbits
	.sectionflags	@""
	.align	4
.nv.constant0.triton_poi_fused_relu_threshold_backward_3:
	.zero		548
